//
// Generated by NVIDIA NVVM Compiler
//
// Compiler Build ID: CL-32415258
// Cuda compilation tools, release 12.1, V12.1.66
// Based on NVVM 7.0.1
//

.version 8.1
.target sm_61
.address_size 64

	// .globl	matrix_multiply_kernel

.visible .entry matrix_multiply_kernel(
	.param .u64 matrix_multiply_kernel_param_0,
	.param .u64 matrix_multiply_kernel_param_1,
	.param .u64 matrix_multiply_kernel_param_2,
	.param .u32 matrix_multiply_kernel_param_3
)
{
	.reg .pred 	%p<9>;
	.reg .f32 	%f<30>;
	.reg .b32 	%r<30>;
	.reg .b64 	%rd<35>;


	ld.param.u64 	%rd18, [matrix_multiply_kernel_param_0];
	ld.param.u64 	%rd19, [matrix_multiply_kernel_param_1];
	ld.param.u64 	%rd17, [matrix_multiply_kernel_param_2];
	ld.param.u32 	%r13, [matrix_multiply_kernel_param_3];
	cvta.to.global.u64 	%rd1, %rd19;
	cvta.to.global.u64 	%rd2, %rd18;
	mov.u32 	%r14, %ntid.y;
	mov.u32 	%r15, %ctaid.y;
	mov.u32 	%r16, %tid.y;
	mad.lo.s32 	%r1, %r15, %r14, %r16;
	mov.u32 	%r17, %ntid.x;
	mov.u32 	%r18, %ctaid.x;
	mov.u32 	%r19, %tid.x;
	mad.lo.s32 	%r2, %r18, %r17, %r19;
	setp.ge.s32 	%p1, %r1, %r13;
	setp.ge.s32 	%p2, %r2, %r13;
	or.pred  	%p3, %p1, %p2;
	@%p3 bra 	$L__BB0_9;

	setp.lt.s32 	%p4, %r13, 1;
	mul.lo.s32 	%r3, %r1, %r13;
	mov.f32 	%f29, 0f00000000;
	@%p4 bra 	$L__BB0_8;

	add.s32 	%r21, %r13, -1;
	and.b32  	%r29, %r13, 3;
	setp.lt.u32 	%p5, %r21, 3;
	mov.f32 	%f29, 0f00000000;
	mov.u32 	%r28, 0;
	@%p5 bra 	$L__BB0_5;

	sub.s32 	%r27, %r13, %r29;
	mul.wide.s32 	%rd20, %r2, 4;
	add.s64 	%rd32, %rd1, %rd20;
	mul.wide.s32 	%rd21, %r3, 4;
	add.s64 	%rd22, %rd2, %rd21;
	add.s64 	%rd31, %rd22, 8;
	mul.wide.s32 	%rd5, %r13, 4;

$L__BB0_4:
	ld.global.f32 	%f12, [%rd32];
	ld.global.f32 	%f13, [%rd31+-8];
	fma.rn.f32 	%f14, %f13, %f12, %f29;
	add.s64 	%rd23, %rd32, %rd5;
	ld.global.f32 	%f15, [%rd23];
	ld.global.f32 	%f16, [%rd31+-4];
	fma.rn.f32 	%f17, %f16, %f15, %f14;
	add.s64 	%rd24, %rd23, %rd5;
	ld.global.f32 	%f18, [%rd24];
	ld.global.f32 	%f19, [%rd31];
	fma.rn.f32 	%f20, %f19, %f18, %f17;
	add.s64 	%rd25, %rd24, %rd5;
	add.s64 	%rd32, %rd25, %rd5;
	ld.global.f32 	%f21, [%rd25];
	ld.global.f32 	%f22, [%rd31+4];
	fma.rn.f32 	%f29, %f22, %f21, %f20;
	add.s32 	%r28, %r28, 4;
	add.s64 	%rd31, %rd31, 16;
	add.s32 	%r27, %r27, -4;
	setp.ne.s32 	%p6, %r27, 0;
	@%p6 bra 	$L__BB0_4;

$L__BB0_5:
	setp.eq.s32 	%p7, %r29, 0;
	@%p7 bra 	$L__BB0_8;

	mad.lo.s32 	%r23, %r28, %r13, %r2;
	mul.wide.s32 	%rd26, %r23, 4;
	add.s64 	%rd34, %rd1, %rd26;
	mul.wide.s32 	%rd11, %r13, 4;
	add.s32 	%r24, %r28, %r3;
	mul.wide.s32 	%rd27, %r24, 4;
	add.s64 	%rd33, %rd2, %rd27;

$L__BB0_7:
	.pragma "nounroll";
	ld.global.f32 	%f23, [%rd34];
	ld.global.f32 	%f24, [%rd33];
	fma.rn.f32 	%f29, %f24, %f23, %f29;
	add.s64 	%rd34, %rd34, %rd11;
	add.s64 	%rd33, %rd33, 4;
	add.s32 	%r29, %r29, -1;
	setp.ne.s32 	%p8, %r29, 0;
	@%p8 bra 	$L__BB0_7;

$L__BB0_8:
	add.s32 	%r25, %r3, %r2;
	cvta.to.global.u64 	%rd28, %rd17;
	mul.wide.s32 	%rd29, %r25, 4;
	add.s64 	%rd30, %rd28, %rd29;
	st.global.f32 	[%rd30], %f29;

$L__BB0_9:
	ret;

}



// ===== COMPILED SASS (sm_100) =====

	.target	sm_100

	.elftype	@"ET_EXEC"


//--------------------- .note.nv.tkinfo           --------------------------
	.section	.note.nv.tkinfo,"",@"SHT_NOTE"
	.sectionflags	@"SHF_NOTE_NV_TKINFO"
	.tkinfo
        /*0018*/ 	.word	0x00000002
        /*0030*/ 	.string	""
        /*0030*/ 	.string	"ptxas"
        /*0030*/ 	.string	"Cuda compilation tools, release 13.0, V13.0.88"
        /*0030*/ 	.string	"Build cuda_13.0.r13.0/compiler.36424714_0"
        /*0030*/ 	.string	"-arch sm_100 "



//--------------------- .note.nv.cuinfo           --------------------------
	.section	.note.nv.cuinfo,"",@"SHT_NOTE"
	.sectionflags	@"SHF_NOTE_NV_CUINFO"
        /*0018*/ 	.short	0x0002
        /*001a*/ 	.short	0x003d
        /*001c*/ 	.short	0x0082
	.zero		2


//--------------------- .nv.info                  --------------------------
	.section	.nv.info,"",@"SHT_CUDA_INFO"
	.align	4


	//----- nvinfo : EIATTR_REGCOUNT
	.align		4
        /*0000*/ 	.byte	0x04, 0x2f
        /*0002*/ 	.short	(.L_1 - .L_0)
	.align		4
.L_0:
        /*0004*/ 	.word	index@(matrix_multiply_kernel)
        /*0008*/ 	.word	0x00000020


	//----- nvinfo : EIATTR_FRAME_SIZE
	.align		4
.L_1:
        /*000c*/ 	.byte	0x04, 0x11
        /*000e*/ 	.short	(.L_3 - .L_2)
	.align		4
.L_2:
        /*0010*/ 	.word	index@(matrix_multiply_kernel)
        /*0014*/ 	.word	0x00000000


	//----- nvinfo : EIATTR_MIN_STACK_SIZE
	.align		4
.L_3:
        /*0018*/ 	.byte	0x04, 0x12
        /*001a*/ 	.short	(.L_5 - .L_4)
	.align		4
.L_4:
        /*001c*/ 	.word	index@(matrix_multiply_kernel)
        /*0020*/ 	.word	0x00000000
.L_5:


//--------------------- .nv.compat                --------------------------
	.section	.nv.compat,"",@"SHT_CUDA_COMPAT_INFO"
	.align	4
        /*0000*/ 	.byte	0x02, 0x09, 0x00, 0x00, 0x02, 0x02, 0x01, 0x00, 0x02, 0x05, 0x05, 0x00, 0x03, 0x07, 0x01, 0x01
        /*0010*/ 	.byte	0x02, 0x03, 0x00, 0x00, 0x02, 0x06, 0x01, 0x00, 0x04, 0x0b, 0x08, 0x00, 0x09, 0x00, 0x00, 0x00
        /*0020*/ 	.byte	0x00, 0x00, 0x00, 0x00


//--------------------- .nv.info.matrix_multiply_kernel --------------------------
	.section	.nv.info.matrix_multiply_kernel,"",@"SHT_CUDA_INFO"
	.sectionflags	@""
	.align	4


	//----- nvinfo : EIATTR_CUDA_API_VERSION
	.align		4
        /*0000*/ 	.byte	0x04, 0x37
        /*0002*/ 	.short	(.L_7 - .L_6)
.L_6:
        /*0004*/ 	.word	0x00000082


	//----- nvinfo : EIATTR_KPARAM_INFO
	.align		4
.L_7:
        /*0008*/ 	.byte	0x04, 0x17
        /*000a*/ 	.short	(.L_9 - .L_8)
.L_8:
        /*000c*/ 	.word	0x00000000
        /*0010*/ 	.short	0x0003
        /*0012*/ 	.short	0x0018
        /*0014*/ 	.byte	0x00, 0xf0, 0x11, 0x00


	//----- nvinfo : EIATTR_KPARAM_INFO
	.align		4
.L_9:
        /*0018*/ 	.byte	0x04, 0x17
        /*001a*/ 	.short	(.L_11 - .L_10)
.L_10:
        /*001c*/ 	.word	0x00000000
        /*0020*/ 	.short	0x0002
        /*0022*/ 	.short	0x0010
        /*0024*/ 	.byte	0x00, 0xf0, 0x21, 0x00


	//----- nvinfo : EIATTR_KPARAM_INFO
	.align		4
.L_11:
        /*0028*/ 	.byte	0x04, 0x17
        /*002a*/ 	.short	(.L_13 - .L_12)
.L_12:
        /*002c*/ 	.word	0x00000000
        /*0030*/ 	.short	0x0001
        /*0032*/ 	.short	0x0008
        /*0034*/ 	.byte	0x00, 0xf0, 0x21, 0x00


	//----- nvinfo : EIATTR_KPARAM_INFO
	.align		4
.L_13:
        /*0038*/ 	.byte	0x04, 0x17
        /*003a*/ 	.short	(.L_15 - .L_14)
.L_14:
        /*003c*/ 	.word	0x00000000
        /*0040*/ 	.short	0x0000
        /*0042*/ 	.short	0x0000
        /*0044*/ 	.byte	0x00, 0xf0, 0x21, 0x00


	//----- nvinfo : EIATTR_SPARSE_MMA_MASK
	.align		4
.L_15:
        /*0048*/ 	.byte	0x03, 0x50
        /*004a*/ 	.short	0x0000


	//----- nvinfo : EIATTR_MAXREG_COUNT
	.align		4
        /*004c*/ 	.byte	0x03, 0x1b
        /*004e*/ 	.short	0x00ff


	//----- nvinfo : EIATTR_MERCURY_ISA_VERSION
	.align		4
        /*0050*/ 	.byte	0x03, 0x5f
        /*0052*/ 	.short	0x0101


	//----- nvinfo : EIATTR_VRC_CTA_INIT_COUNT
	.align		4
        /*0054*/ 	.byte	0x02, 0x4a
	.zero		1
	.zero		1


	//----- nvinfo : EIATTR_EXIT_INSTR_OFFSETS
	.align		4
        /*0058*/ 	.byte	0x04, 0x1c
        /*005a*/ 	.short	(.L_17 - .L_16)


	//   ....[0]....
.L_16:
        /*005c*/ 	.word	0x000000c0


	//   ....[1]....
        /*0060*/ 	.word	0x00000c10


	//----- nvinfo : EIATTR_CBANK_PARAM_SIZE
	.align		4
.L_17:
        /*0064*/ 	.byte	0x03, 0x19
        /*0066*/ 	.short	0x001c


	//----- nvinfo : EIATTR_PARAM_CBANK
	.align		4
        /*0068*/ 	.byte	0x04, 0x0a
        /*006a*/ 	.short	(.L_19 - .L_18)
	.align		4
.L_18:
        /*006c*/ 	.word	index@(.nv.constant0.matrix_multiply_kernel)
        /*0070*/ 	.short	0x0380
        /*0072*/ 	.short	0x001c


	//----- nvinfo : EIATTR_SW_WAR
	.align		4
.L_19:
        /*0074*/ 	.byte	0x04, 0x36
        /*0076*/ 	.short	(.L_21 - .L_20)
.L_20:
        /*0078*/ 	.word	0x00000008
.L_21:


//--------------------- .nv.callgraph             --------------------------
	.section	.nv.callgraph,"",@"SHT_CUDA_CALLGRAPH"
	.align	4
	.sectionentsize	8
	.align		4
        /*0000*/ 	.word	0x00000000
	.align		4
        /*0004*/ 	.word	0xffffffff
	.align		4
        /*0008*/ 	.word	0x00000000
	.align		4
        /*000c*/ 	.word	0xfffffffe
	.align		4
        /*0010*/ 	.word	0x00000000
	.align		4
        /*0014*/ 	.word	0xfffffffd
	.align		4
        /*0018*/ 	.word	0x00000000
	.align		4
        /*001c*/ 	.word	0xfffffffc


//--------------------- .text.matrix_multiply_kernel --------------------------
	.section	.text.matrix_multiply_kernel,"ax",@progbits
	.align	128
        .global         matrix_multiply_kernel
        .type           matrix_multiply_kernel,@function
        .size           matrix_multiply_kernel,(.L_x_8 - matrix_multiply_kernel)
        .other          matrix_multiply_kernel,@"STO_CUDA_ENTRY STV_DEFAULT"
matrix_multiply_kernel:
.text.matrix_multiply_kernel:
[----:B------:R-:W-:Y:S01]  /*0000*/  LDC R1, c[0x0][0x37c] ;  /* 0x0000df00ff017b82 */ /* 0x000fe20000000800 */
[----:B------:R-:W0:Y:S01]  /*0010*/  S2R R3, SR_CTAID.X ;  /* 0x0000000000037919 */ /* 0x000e220000002500 */
[----:B------:R-:W1:Y:S06]  /*0020*/  LDCU UR4, c[0x0][0x364] ;  /* 0x00006c80ff0477ac */ /* 0x000e6c0008000800 */
[----:B------:R-:W2:Y:S01]  /*0030*/  LDC R0, c[0x0][0x398] ;  /* 0x0000e600ff007b82 */ /* 0x000ea20000000800 */
[----:B------:R-:W0:Y:S01]  /*0040*/  S2R R4, SR_TID.X ;  /* 0x0000000000047919 */ /* 0x000e220000002100 */
[----:B------:R-:W0:Y:S01]  /*0050*/  LDCU UR5, c[0x0][0x360] ;  /* 0x00006c00ff0577ac */ /* 0x000e220008000800 */
[----:B------:R-:W1:Y:S01]  /*0060*/  S2R R5, SR_CTAID.Y ;  /* 0x0000000000057919 */ /* 0x000e620000002600 */
[----:B------:R-:W1:Y:S01]  /*0070*/  S2R R2, SR_TID.Y ;  /* 0x0000000000027919 */ /* 0x000e620000002200 */
[----:B0-----:R-:W-:-:S05]  /*0080*/  IMAD R3, R3, UR5, R4 ;  /* 0x0000000503037c24 */ /* 0x001fca000f8e0204 */
[----:B--2---:R-:W-:Y:S01]  /*0090*/  ISETP.GE.AND P0, PT, R3, R0, PT ;  /* 0x000000000300720c */ /* 0x004fe20003f06270 */
[----:B-1----:R-:W-:-:S05]  /*00a0*/  IMAD R5, R5, UR4, R2 ;  /* 0x0000000405057c24 */ /* 0x002fca000f8e0202 */
[----:B------:R-:W-:-:S13]  /*00b0*/  ISETP.GE.OR P0, PT, R5, R0, P0 ;  /* 0x000000000500720c */ /* 0x000fda0000706670 */
[----:B------:R-:W-:Y:S05]  /*00c0*/  @P0 EXIT ;  /* 0x000000000000094d */ /* 0x000fea0003800000 */
[----:B------:R-:W-:Y:S01]  /*00d0*/  ISETP.GE.AND P0, PT, R0, 0x1, PT ;  /* 0x000000010000780c */ /* 0x000fe20003f06270 */
[----:B------:R-:W0:Y:S01]  /*00e0*/  LDCU.64 UR6, c[0x0][0x358] ;  /* 0x00006b00ff0677ac */ /* 0x000e220008000a00 */
[----:B------:R-:W-:Y:S02]  /*00f0*/  HFMA2 R28, -RZ, RZ, 0, 0 ;  /* 0x00000000ff1c7431 */ /* 0x000fe400000001ff */
[----:B------:R-:W-:-:S09]  /*0100*/  IMAD R2, R5, R0, RZ ;  /* 0x0000000005027224 */ /* 0x000fd200078e02ff */
[----:B------:R-:W-:Y:S05]  /*0110*/  @!P0 BRA `(.L_x_0) ;  /* 0x0000000800ac8947 */ /* 0x000fea0003800000 */
[C---:B------:R-:W-:Y:S01]  /*0120*/  IADD3 R4, PT, PT, R0.reuse, -0x1, RZ ;  /* 0xffffffff00047810 */ /* 0x040fe20007ffe0ff */
[----:B------:R-:W-:Y:S01]  /*0130*/  UMOV UR4, URZ ;  /* 0x000000ff00047c82 */ /* 0x000fe20008000000 */
[----:B------:R-:W-:Y:S02]  /*0140*/  LOP3.LUT R5, R0, 0x3, RZ, 0xc0, !PT ;  /* 0x0000000300057812 */ /* 0x000fe400078ec0ff */
[----:B------:R-:W-:Y:S02]  /*0150*/  ISETP.GE.U32.AND P0, PT, R4, 0x3, PT ;  /* 0x000000030400780c */ /* 0x000fe40003f06070 */
[----:B------:R-:W-:-:S11]  /*0160*/  MOV R28, RZ ;  /* 0x000000ff001c7202 */ /* 0x000fd60000000f00 */
[----:B------:R-:W-:Y:S05]  /*0170*/  @!P0 BRA `(.L_x_1) ;  /* 0x0000000800508947 */ /* 0x000fea0003800000 */
[----:B------:R-:W1:Y:S01]  /*0180*/  LDC.64 R6, c[0x0][0x380] ;  /* 0x0000e000ff067b82 */ /* 0x000e620000000a00 */
[----:B------:R-:W-:-:S04]  /*0190*/  IADD3 R4, PT, PT, -R5, R0, RZ ;  /* 0x0000000005047210 */ /* 0x000fc80007ffe1ff */
[----:B------:R-:W-:-:S03]  /*01a0*/  ISETP.GT.AND P0, PT, R4, RZ, PT ;  /* 0x000000ff0400720c */ /* 0x000fc60003f04270 */
[----:B------:R-:W2:Y:S01]  /*01b0*/  LDC.64 R10, c[0x0][0x388] ;  /* 0x0000e200ff0a7b82 */ /* 0x000ea20000000a00 */
[----:B-1----:R-:W-:-:S03]  /*01c0*/  IMAD.WIDE R6, R2, 0x4, R6 ;  /* 0x0000000402067825 */ /* 0x002fc600078e0206 */
[----:B------:R-:W-:Y:S01]  /*01d0*/  IADD3 R12, P1, PT, R6, 0x8, RZ ;  /* 0x00000008060c7810 */ /* 0x000fe20007f3e0ff */
[----:B--2---:R-:W-:-:S03]  /*01e0*/  IMAD.WIDE R10, R3, 0x4, R10 ;  /* 0x00000004030a7825 */ /* 0x004fc600078e020a */
[----:B------:R-:W-:Y:S02]  /*01f0*/  IADD3.X R13, PT, PT, RZ, R7, RZ, P1, !PT ;  /* 0x00000007ff0d7210 */ /* 0x000fe40000ffe4ff */
[----:B------:R-:W-:Y:S07]  /*0200*/  @!P0 BRA `(.L_x_2) ;  /* 0x0000000400cc8947 */ /* 0x000fee0003800000 */
[----:B------:R-:W-:Y:S02]  /*0210*/  ISETP.GT.AND P1, PT, R4, 0xc, PT ;  /* 0x0000000c0400780c */ /* 0x000fe40003f24270 */
[----:B------:R-:W-:-:S11]  /*0220*/  PLOP3.LUT P0, PT, PT, PT, PT, 0x80, 0x8 ;  /* 0x000000000008781c */ /* 0x000fd60003f0f070 */
[----:B------:R-:W-:Y:S05]  /*0230*/  @!P1 BRA `(.L_x_3) ;  /* 0x00000004001c9947 */ /* 0x000fea0003800000 */
[----:B------:R-:W-:-:S13]  /*0240*/  PLOP3.LUT P0, PT, PT, PT, PT, 0x8, 0x80 ;  /* 0x000000000080781c */ /* 0x000fda0003f0e170 */
.L_x_4:
[----:B0-----:R-:W2:Y:S01]  /*0250*/  LDG.E R15, desc[UR6][R10.64] ;  /* 0x000000060a0f7981 */ /* 0x001ea2000c1e1900 */
[----:B------:R-:W-:-:S03]  /*0260*/  IMAD.WIDE R18, R0, 0x4, R10 ;  /* 0x0000000400127825 */ /* 0x000fc600078e020a */
[----:B------:R-:W2:Y:S01]  /*0270*/  LDG.E R14, desc[UR6][R12.64+-0x8] ;  /* 0xfffff8060c0e7981 */ /* 0x000ea2000c1e1900 */
[----:B------:R-:W-:-:S03]  /*0280*/  IMAD.WIDE R24, R0, 0x4, R18 ;  /* 0x0000000400187825 */ /* 0x000fc600078e0212 */
[----:B------:R-:W3:Y:S04]  /*0290*/  LDG.E R16, desc[UR6][R18.64] ;  /* 0x0000000612107981 */ /* 0x000ee8000c1e1900 */
[----:B------:R-:W3:Y:S01]  /*02a0*/  LDG.E R17, desc[UR6][R12.64+-0x4] ;  /* 0xfffffc060c117981 */ /* 0x000ee2000c1e1900 */
[----:B------:R-:W-:-:S03]  /*02b0*/  IMAD.WIDE R26, R0, 0x4, R24 ;  /* 0x00000004001a7825 */ /* 0x000fc600078e0218 */
[----:B------:R-:W4:Y:S04]  /*02c0*/  LDG.E R6, desc[UR6][R24.64] ;  /* 0x0000000618067981 */ /* 0x000f28000c1e1900 */
[----:B------:R-:W4:Y:S01]  /*02d0*/  LDG.E R7, desc[UR6][R12.64] ;  /* 0x000000060c077981 */ /* 0x000f22000c1e1900 */
[----:B------:R-:W-:-:S03]  /*02e0*/  IMAD.WIDE R22, R0, 0x4, R26 ;  /* 0x0000000400167825 */ /* 0x000fc600078e021a */
[----:B------:R-:W5:Y:S04]  /*02f0*/  LDG.E R8, desc[UR6][R12.64+0x4] ;  /* 0x000004060c087981 */ /* 0x000f68000c1e1900 */
[----:B------:R-:W5:Y:S01]  /*0300*/  LDG.E R9, desc[UR6][R26.64] ;  /* 0x000000061a097981 */ /* 0x000f62000c1e1900 */
[----:B------:R-:W-:-:S03]  /*0310*/  IMAD.WIDE R20, R0, 0x4, R22 ;  /* 0x0000000400147825 */ /* 0x000fc600078e0216 */
[----:B------:R-:W5:Y:S04]  /*0320*/  LDG.E R10, desc[UR6][R22.64] ;  /* 0x00000006160a7981 */ /* 0x000f68000c1e1900 */
[----:B------:R-:W5:Y:S04]  /*0330*/  LDG.E R11, desc[UR6][R12.64+0x8] ;  /* 0x000008060c0b7981 */ /* 0x000f68000c1e1900 */
[----:B------:R-:W5:Y:S04]  /*0340*/  LDG.E R18, desc[UR6][R12.64+0xc] ;  /* 0x00000c060c127981 */ /* 0x000f68000c1e1900 */
[----:B------:R0:W5:Y:S04]  /*0350*/  LDG.E R19, desc[UR6][R20.64] ;  /* 0x0000000614137981 */ /* 0x000168000c1e1900 */
[----:B------:R-:W5:Y:S04]  /*0360*/  LDG.E R24, desc[UR6][R12.64+0x10] ;  /* 0x000010060c187981 */ /* 0x000f68000c1e1900 */
[----:B------:R-:W5:Y:S01]  /*0370*/  LDG.E R26, desc[UR6][R12.64+0x14] ;  /* 0x000014060c1a7981 */ /* 0x000f62000c1e1900 */
[----:B0-----:R-:W-:-:S05]  /*0380*/  IMAD.WIDE R20, R0, 0x4, R20 ;  /* 0x0000000400147825 */ /* 0x001fca00078e0214 */
[----:B------:R-:W5:Y:S01]  /*0390*/  LDG.E R25, desc[UR6][R20.64] ;  /* 0x0000000614197981 */ /* 0x000f62000c1e1900 */
[----:B------:R-:W-:-:S05]  /*03a0*/  IMAD.WIDE R22, R0, 0x4, R20 ;  /* 0x0000000400167825 */ /* 0x000fca00078e0214 */
[----:B------:R-:W5:Y:S04]  /*03b0*/  LDG.E R27, desc[UR6][R22.64] ;  /* 0x00000006161b7981 */ /* 0x000f68000c1e1900 */
[----:B------:R-:W5:Y:S01]  /*03c0*/  LDG.E R21, desc[UR6][R12.64+0x18] ;  /* 0x000018060c157981 */ /* 0x000f62000c1e1900 */
[----:B--2---:R-:W-:Y:S01]  /*03d0*/  FFMA R29, R15, R14, R28 ;  /* 0x0000000e0f1d7223 */ /* 0x004fe2000000001c */
[----:B------:R-:W-:Y:S02]  /*03e0*/  IMAD.WIDE R14, R0, 0x4, R22 ;  /* 0x00000004000e7825 */ /* 0x000fe400078e0216 */
[----:B------:R-:W2:Y:S02]  /*03f0*/  LDG.E R23, desc[UR6][R12.64+0x1c] ;  /* 0x00001c060c177981 */ /* 0x000ea4000c1e1900 */
[----:B---3--:R-:W-:Y:S01]  /*0400*/  FFMA R29, R16, R17, R29 ;  /* 0x00000011101d7223 */ /* 0x008fe2000000001d */
[----:B------:R-:W-:-:S02]  /*0410*/  IMAD.WIDE R16, R0, 0x4, R14 ;  /* 0x0000000400107825 */ /* 0x000fc400078e020e */
[----:B------:R-:W3:Y:S02]  /*0420*/  LDG.E R14, desc[UR6][R14.64] ;  /* 0x000000060e0e7981 */ /* 0x000ee4000c1e1900 */
[----:B----4-:R-:W-:Y:S01]  /*0430*/  FFMA R28, R6, R7, R29 ;  /* 0x00000007061c7223 */ /* 0x010fe2000000001d */
[C---:B------:R-:W-:Y:S02]  /*0440*/  IMAD.WIDE R6, R0.reuse, 0x4, R16 ;  /* 0x0000000400067825 */ /* 0x040fe400078e0210 */
[----:B------:R-:W2:Y:S04]  /*0450*/  LDG.E R16, desc[UR6][R16.64] ;  /* 0x0000000610107981 */ /* 0x000ea8000c1e1900 */
[----:B------:R0:W4:Y:S01]  /*0460*/  LDG.E R20, desc[UR6][R6.64] ;  /* 0x0000000606147981 */ /* 0x000122000c1e1900 */
[----:B-----5:R-:W-:Y:S01]  /*0470*/  FFMA R29, R9, R8, R28 ;  /* 0x00000008091d7223 */ /* 0x020fe2000000001c */
[----:B------:R-:W-:-:S02]  /*0480*/  IMAD.WIDE R8, R0, 0x4, R6 ;  /* 0x0000000400087825 */ /* 0x000fc400078e0206 */
[----:B------:R-:W5:Y:S04]  /*0490*/  LDG.E R15, desc[UR6][R12.64+0x24] ;  /* 0x000024060c0f7981 */ /* 0x000f68000c1e1900 */
[----:B------:R1:W5:Y:S01]  /*04a0*/  LDG.E R22, desc[UR6][R8.64] ;  /* 0x0000000608167981 */ /* 0x000362000c1e1900 */
[----:B------:R-:W-:Y:S01]  /*04b0*/  FFMA R28, R10, R11, R29 ;  /* 0x0000000b0a1c7223 */ /* 0x000fe2000000001d */
[C---:B------:R-:W-:Y:S02]  /*04c0*/  IMAD.WIDE R10, R0.reuse, 0x4, R8 ;  /* 0x00000004000a7825 */ /* 0x040fe400078e0208 */
[----:B------:R-:W4:Y:S04]  /*04d0*/  LDG.E R29, desc[UR6][R12.64+0x20] ;  /* 0x000020060c1d7981 */ /* 0x000f28000c1e1900 */
[----:B------:R-:W5:Y:S01]  /*04e0*/  LDG.E R17, desc[UR6][R12.64+0x28] ;  /* 0x000028060c117981 */ /* 0x000f62000c1e1900 */
[----:B------:R-:W-:Y:S01]  /*04f0*/  FFMA R28, R19, R18, R28 ;  /* 0x00000012131c7223 */ /* 0x000fe2000000001c */
[----:B------:R-:W-:-:S02]  /*0500*/  IMAD.WIDE R18, R0, 0x4, R10 ;  /* 0x0000000400127825 */ /* 0x000fc400078e020a */
[----:B------:R-:W5:Y:S02]  /*0510*/  LDG.E R10, desc[UR6][R10.64] ;  /* 0x000000060a0a7981 */ /* 0x000f64000c1e1900 */
[----:B0-----:R-:W-:-:S04]  /*0520*/  IMAD.WIDE R6, R0, 0x4, R18 ;  /* 0x0000000400067825 */ /* 0x001fc800078e0212 */
[----:B------:R-:W-:Y:S02]  /*0530*/  FFMA R28, R25, R24, R28 ;  /* 0x00000018191c7223 */ /* 0x000fe4000000001c */
[----:B------:R0:W5:Y:S01]  /*0540*/  LDG.E R24, desc[UR6][R18.64] ;  /* 0x0000000612187981 */ /* 0x000162000c1e1900 */
[----:B-1----:R-:W-:-:S03]  /*0550*/  IMAD.WIDE R8, R0, 0x4, R6 ;  /* 0x0000000400087825 */ /* 0x002fc600078e0206 */
[----:B------:R-:W5:Y:S04]  /*0560*/  LDG.E R25, desc[UR6][R12.64+0x2c] ;  /* 0x00002c060c197981 */ /* 0x000f68000c1e1900 */
[----:B------:R-:W5:Y:S01]  /*0570*/  LDG.E R11, desc[UR6][R8.64] ;  /* 0x00000006080b7981 */ /* 0x000f62000c1e1900 */
[----:B0-----:R-:W-:-:S03]  /*0580*/  FFMA R19, R27, R26, R28 ;  /* 0x0000001a1b137223 */ /* 0x001fc6000000001c */
[----:B------:R-:W5:Y:S04]  /*0590*/  LDG.E R27, desc[UR6][R12.64+0x30] ;  /* 0x000030060c1b7981 */ /* 0x000f68000c1e1900 */
[----:B------:R-:W5:Y:S04]  /*05a0*/  LDG.E R26, desc[UR6][R6.64] ;  /* 0x00000006061a7981 */ /* 0x000f68000c1e1900 */
[----:B------:R0:W5:Y:S01]  /*05b0*/  LDG.E R28, desc[UR6][R12.64+0x34] ;  /* 0x000034060c1c7981 */ /* 0x000162000c1e1900 */
[----:B------:R-:W-:-:S04]  /*05c0*/  IADD3 R4, PT, PT, R4, -0x10, RZ ;  /* 0xfffffff004047810 */ /* 0x000fc80007ffe0ff */
[----:B------:R-:W-:Y:S01]  /*05d0*/  ISETP.GT.AND P1, PT, R4, 0xc, PT ;  /* 0x0000000c0400780c */ /* 0x000fe20003f24270 */
[----:B------:R-:W-:Y:S01]  /*05e0*/  UIADD3 UR4, UPT, UPT, UR4, 0x10, URZ ;  /* 0x0000001004047890 */ /* 0x000fe2000fffe0ff */
[----:B0-----:R-:W-:-:S04]  /*05f0*/  IADD3 R12, P2, PT, R12, 0x40, RZ ;  /* 0x000000400c0c7810 */ /* 0x001fc80007f5e0ff */
[----:B------:R-:W-:Y:S01]  /*0600*/  IADD3.X R13, PT, PT, RZ, R13, RZ, P2, !PT ;  /* 0x0000000dff0d7210 */ /* 0x000fe200017fe4ff */
[----:B---3--:R-:W-:-:S04]  /*0610*/  FFMA R21, R14, R21, R19 ;  /* 0x000000150e157223 */ /* 0x008fc80000000013 */
[----:B--2---:R-:W-:-:S04]  /*0620*/  FFMA R21, R16, R23, R21 ;  /* 0x0000001710157223 */ /* 0x004fc80000000015 */
[----:B----4-:R-:W-:-:S04]  /*0630*/  FFMA R21, R20, R29, R21 ;  /* 0x0000001d14157223 */ /* 0x010fc80000000015 */
[----:B-----5:R-:W-:-:S04]  /*0640*/  FFMA R15, R22, R15, R21 ;  /* 0x0000000f160f7223 */ /* 0x020fc80000000015 */
[----:B------:R-:W-:-:S04]  /*0650*/  FFMA R15, R10, R17, R15 ;  /* 0x000000110a0f7223 */ /* 0x000fc8000000000f */
[----:B------:R-:W-:-:S04]  /*0660*/  FFMA R15, R24, R25, R15 ;  /* 0x00000019180f7223 */ /* 0x000fc8000000000f */
[----:B------:R-:W-:-:S04]  /*0670*/  FFMA R26, R26, R27, R15 ;  /* 0x0000001b1a1a7223 */ /* 0x000fc8000000000f */
[----:B------:R-:W-:Y:S01]  /*0680*/  FFMA R28, R11, R28, R26 ;  /* 0x0000001c0b1c7223 */ /* 0x000fe2000000001a */
[----:B------:R-:W-:Y:S01]  /*0690*/  IMAD.WIDE R10, R0, 0x4, R8 ;  /* 0x00000004000a7825 */ /* 0x000fe200078e0208 */
[----:B------:R-:W-:Y:S06]  /*06a0*/  @P1 BRA `(.L_x_4) ;  /* 0xfffffff800e81947 */ /* 0x000fec000383ffff */
.L_x_3:
[----:B------:R-:W-:-:S13]  /*06b0*/  ISETP.GT.AND P1, PT, R4, 0x4, PT ;  /* 0x000000040400780c */ /* 0x000fda0003f24270 */
[----:B------:R-:W-:Y:S05]  /*06c0*/  @!P1 BRA `(.L_x_5) ;  /* 0x0000000000949947 */ /* 0x000fea0003800000 */
[C---:B------:R-:W-:Y:S01]  /*06d0*/  IMAD.WIDE R14, R0.reuse, 0x4, R10 ;  /* 0x00000004000e7825 */ /* 0x040fe200078e020a */
[----:B0-----:R0:W2:Y:S04]  /*06e0*/  LDG.E R19, desc[UR6][R10.64] ;  /* 0x000000060a137981 */ /* 0x0010a8000c1e1900 */
[----:B------:R-:W2:Y:S01]  /*06f0*/  LDG.E R18, desc[UR6][R12.64+-0x8] ;  /* 0xfffff8060c127981 */ /* 0x000ea2000c1e1900 */
[----:B------:R-:W-:-:S03]  /*0700*/  IMAD.WIDE R16, R0, 0x4, R14 ;  /* 0x0000000400107825 */ /* 0x000fc600078e020e */
[----:B------:R1:W3:Y:S01]  /*0710*/  LDG.E R20, desc[UR6][R14.64] ;  /* 0x000000060e147981 */ /* 0x0002e2000c1e1900 */
[----:B------:R-:W-:-:S03]  /*0720*/  IMAD.WIDE R8, R0, 0x4, R16 ;  /* 0x0000000400087825 */ /* 0x000fc600078e0210 */
[----:B------:R-:W3:Y:S04]  /*0730*/  LDG.E R21, desc[UR6][R12.64+-0x4] ;  /* 0xfffffc060c157981 */ /* 0x000ee8000c1e1900 */
[----:B------:R4:W5:Y:S01]  /*0740*/  LDG.E R22, desc[UR6][R16.64] ;  /* 0x0000000610167981 */ /* 0x000962000c1e1900 */
[----:B------:R-:W-:-:S03]  /*0750*/  IMAD.WIDE R6, R0, 0x4, R8 ;  /* 0x0000000400067825 */ /* 0x000fc600078e0208 */
[----:B------:R-:W5:Y:S01]  /*0760*/  LDG.E R23, desc[UR6][R12.64] ;  /* 0x000000060c177981 */ /* 0x000f62000c1e1900 */
[----:B0-----:R-:W-:-:S03]  /*0770*/  IMAD.WIDE R10, R0, 0x4, R6 ;  /* 0x00000004000a7825 */ /* 0x001fc600078e0206 */
[----:B------:R-:W5:Y:S04]  /*0780*/  LDG.E R8, desc[UR6][R8.64] ;  /* 0x0000000608087981 */ /* 0x000f68000c1e1900 */
[----:B------:R-:W5:Y:S01]  /*0790*/  LDG.E R25, desc[UR6][R12.64+0x4] ;  /* 0x000004060c197981 */ /* 0x000f62000c1e1900 */
[----:B-1----:R-:W-:-:S03]  /*07a0*/  IMAD.WIDE R14, R0, 0x4, R10 ;  /* 0x00000004000e7825 */ /* 0x002fc600078e020a */
[----:B------:R-:W5:Y:S04]  /*07b0*/  LDG.E R6, desc[UR6][R6.64] ;  /* 0x0000000606067981 */ /* 0x000f68000c1e1900 */
[----:B------:R-:W5:Y:S01]  /*07c0*/  LDG.E R27, desc[UR6][R12.64+0x8] ;  /* 0x000008060c1b7981 */ /* 0x000f62000c1e1900 */
[----:B----4-:R-:W-:-:S03]  /*07d0*/  IMAD.WIDE R16, R0, 0x4, R14 ;  /* 0x0000000400107825 */ /* 0x010fc600078e020e */
[----:B------:R-:W4:Y:S04]  /*07e0*/  LDG.E R24, desc[UR6][R10.64] ;  /* 0x000000060a187981 */ /* 0x000f28000c1e1900 */
[----:B------:R-:W4:Y:S04]  /*07f0*/  LDG.E R7, desc[UR6][R12.64+0xc] ;  /* 0x00000c060c077981 */ /* 0x000f28000c1e1900 */
[----:B------:R-:W4:Y:S04]  /*0800*/  LDG.E R29, desc[UR6][R12.64+0x10] ;  /* 0x000010060c1d7981 */ /* 0x000f28000c1e1900 */
[----:B------:R-:W4:Y:S04]  /*0810*/  LDG.E R26, desc[UR6][R14.64] ;  /* 0x000000060e1a7981 */ /* 0x000f28000c1e1900 */
[----:B------:R0:W4:Y:S04]  /*0820*/  LDG.E R9, desc[UR6][R12.64+0x14] ;  /* 0x000014060c097981 */ /* 0x000128000c1e1900 */
[----:B------:R-:W4:Y:S01]  /*0830*/  LDG.E R10, desc[UR6][R16.64] ;  /* 0x00000006100a7981 */ /* 0x000f22000c1e1900 */
[----:B------:R-:W-:-:S02]  /*0840*/  PLOP3.LUT P0, PT, PT, PT, PT, 0x8, 0x80 ;  /* 0x000000000080781c */ /* 0x000fc40003f0e170 */
[----:B0-----:R-:W-:Y:S02]  /*0850*/  IADD3 R12, P1, PT, R12, 0x20, RZ ;  /* 0x000000200c0c7810 */ /* 0x001fe40007f3e0ff */
[----:B------:R-:W-:Y:S02]  /*0860*/  IADD3 R4, PT, PT, R4, -0x8, RZ ;  /* 0xfffffff804047810 */ /* 0x000fe40007ffe0ff */
[----:B------:R-:W-:Y:S01]  /*0870*/  IADD3.X R13, PT, PT, RZ, R13, RZ, P1, !PT ;  /* 0x0000000dff0d7210 */ /* 0x000fe20000ffe4ff */
[----:B------:R-:W-:Y:S01]  /*0880*/  UIADD3 UR4, UPT, UPT, UR4, 0x8, URZ ;  /* 0x0000000804047890 */ /* 0x000fe2000fffe0ff */
[----:B--2---:R-:W-:-:S04]  /*0890*/  FFMA R19, R19, R18, R28 ;  /* 0x0000001213137223 */ /* 0x004fc8000000001c */
[----:B---3--:R-:W-:-:S04]  /*08a0*/  FFMA R19, R20, R21, R19 ;  /* 0x0000001514137223 */ /* 0x008fc80000000013 */
[----:B-----5:R-:W-:-:S04]  /*08b0*/  FFMA R19, R22, R23, R19 ;  /* 0x0000001716137223 */ /* 0x020fc80000000013 */
[----:B------:R-:W-:-:S04]  /*08c0*/  FFMA R19, R8, R25, R19 ;  /* 0x0000001908137223 */ /* 0x000fc80000000013 */
[----:B------:R-:W-:-:S04]  /*08d0*/  FFMA R19, R6, R27, R19 ;  /* 0x0000001b06137223 */ /* 0x000fc80000000013 */
[----:B----4-:R-:W-:-:S04]  /*08e0*/  FFMA R7, R24, R7, R19 ;  /* 0x0000000718077223 */ /* 0x010fc80000000013 */
[----:B------:R-:W-:-:S04]  /*08f0*/  FFMA R7, R26, R29, R7 ;  /* 0x0000001d1a077223 */ /* 0x000fc80000000007 */
[----:B------:R-:W-:Y:S01]  /*0900*/  FFMA R28, R10, R9, R7 ;  /* 0x000000090a1c7223 */ /* 0x000fe20000000007 */
[----:B------:R-:W-:-:S07]  /*0910*/  IMAD.WIDE R10, R0, 0x4, R16 ;  /* 0x00000004000a7825 */ /* 0x000fce00078e0210 */
.L_x_5:
[----:B------:R-:W-:-:S13]  /*0920*/  ISETP.NE.OR P0, PT, R4, RZ, P0 ;  /* 0x000000ff0400720c */ /* 0x000fda0000705670 */
[----:B------:R-:W-:Y:S05]  /*0930*/  @!P0 BRA `(.L_x_1) ;  /* 0x0000000000608947 */ /* 0x000fea0003800000 */
.L_x_2:
[C---:B------:R-:W-:Y:S01]  /*0940*/  IMAD.WIDE R8, R0.reuse, 0x4, R10 ;  /* 0x0000000400087825 */ /* 0x040fe200078e020a */
[----:B0-----:R-:W2:Y:S04]  /*0950*/  LDG.E R16, desc[UR6][R12.64+-0x8] ;  /* 0xfffff8060c107981 */ /* 0x001ea8000c1e1900 */
[----:B------:R-:W2:Y:S01]  /*0960*/  LDG.E R11, desc[UR6][R10.64] ;  /* 0x000000060a0b7981 */ /* 0x000ea2000c1e1900 */
[----:B------:R-:W-:-:S03]  /*0970*/  IMAD.WIDE R14, R0, 0x4, R8 ;  /* 0x00000004000e7825 */ /* 0x000fc600078e0208 */
[----:B------:R0:W3:Y:S04]  /*0980*/  LDG.E R17, desc[UR6][R8.64] ;  /* 0x0000000608117981 */ /* 0x0000e8000c1e1900 */
[----:B------:R-:W3:Y:S01]  /*0990*/  LDG.E R18, desc[UR6][R12.64+-0x4] ;  /* 0xfffffc060c127981 */ /* 0x000ee2000c1e1900 */
[----:B------:R-:W-:-:S03]  /*09a0*/  IMAD.WIDE R6, R0, 0x4, R14 ;  /* 0x0000000400067825 */ /* 0x000fc600078e020e */
[----:B------:R-:W4:Y:S04]  /*09b0*/  LDG.E R20, desc[UR6][R12.64] ;  /* 0x000000060c147981 */ /* 0x000f28000c1e1900 */
[----:B------:R-:W4:Y:S04]  /*09c0*/  LDG.E R19, desc[UR6][R14.64] ;  /* 0x000000060e137981 */ /* 0x000f28000c1e1900 */
[----:B------:R1:W5:Y:S04]  /*09d0*/  LDG.E R22, desc[UR6][R12.64+0x4] ;  /* 0x000004060c167981 */ /* 0x000368000c1e1900 */
[----:B------:R-:W5:Y:S01]  /*09e0*/  LDG.E R21, desc[UR6][R6.64] ;  /* 0x0000000606157981 */ /* 0x000f62000c1e1900 */
[----:B------:R-:W-:-:S04]  /*09f0*/  IADD3 R4, PT, PT, R4, -0x4, RZ ;  /* 0xfffffffc04047810 */ /* 0x000fc80007ffe0ff */
[----:B------:R-:W-:Y:S02]  /*0a00*/  ISETP.NE.AND P0, PT, R4, RZ, PT ;  /* 0x000000ff0400720c */ /* 0x000fe40003f05270 */
[----:B0-----:R-:W-:Y:S01]  /*0a10*/  IADD3 R8, P1, PT, R12, 0x10, RZ ;  /* 0x000000100c087810 */ /* 0x001fe20007f3e0ff */
[----:B------:R-:W-:-:S03]  /*0a20*/  UIADD3 UR4, UPT, UPT, UR4, 0x4, URZ ;  /* 0x0000000404047890 */ /* 0x000fc6000fffe0ff */
[----:B------:R-:W-:Y:S02]  /*0a30*/  IADD3.X R9, PT, PT, RZ, R13, RZ, P1, !PT ;  /* 0x0000000dff097210 */ /* 0x000fe40000ffe4ff */
[----:B-1----:R-:W-:Y:S02]  /*0a40*/  MOV R12, R8 ;  /* 0x00000008000c7202 */ /* 0x002fe40000000f00 */
[----:B------:R-:W-:Y:S01]  /*0a50*/  MOV R13, R9 ;  /* 0x00000009000d7202 */ /* 0x000fe20000000f00 */
[----:B--2---:R-:W-:-:S04]  /*0a60*/  FFMA R16, R11, R16, R28 ;  /* 0x000000100b107223 */ /* 0x004fc8000000001c */
[----:B---3--:R-:W-:Y:S01]  /*0a70*/  FFMA R16, R17, R18, R16 ;  /* 0x0000001211107223 */ /* 0x008fe20000000010 */
[----:B------:R-:W-:-:S04]  /*0a80*/  IMAD.WIDE R10, R0, 0x4, R6 ;  /* 0x00000004000a7825 */ /* 0x000fc800078e0206 */
[----:B----4-:R-:W-:-:S04]  /*0a90*/  FFMA R16, R19, R20, R16 ;  /* 0x0000001413107223 */ /* 0x010fc80000000010 */
[----:B-----5:R-:W-:Y:S01]  /*0aa0*/  FFMA R28, R21, R22, R16 ;  /* 0x00000016151c7223 */ /* 0x020fe20000000010 */
[----:B------:R-:W-:Y:S06]  /*0ab0*/  @P0 BRA `(.L_x_2) ;  /* 0xfffffffc00a00947 */ /* 0x000fec000383ffff */
.L_x_1:
[----:B------:R-:W-:-:S13]  /*0ac0*/  ISETP.NE.AND P0, PT, R5, RZ, PT ;  /* 0x000000ff0500720c */ /* 0x000fda0003f05270 */
[----:B------:R-:W-:Y:S05]  /*0ad0*/  @!P0 BRA `(.L_x_0) ;  /* 0x00000000003c8947 */ /* 0x000fea0003800000 */
[----:B------:R-:W1:Y:S01]  /*0ae0*/  LDC.64 R6, c[0x0][0x380] ;  /* 0x0000e000ff067b82 */ /* 0x000e620000000a00 */
[----:B------:R-:W-:Y:S01]  /*0af0*/  IADD3 R13, PT, PT, R2, UR4, RZ ;  /* 0x00000004020d7c10 */ /* 0x000fe2000fffe0ff */
[----:B------:R-:W-:-:S06]  /*0b00*/  IMAD R11, R0, UR4, R3 ;  /* 0x00000004000b7c24 */ /* 0x000fcc000f8e0203 */
[----:B------:R-:W2:Y:S01]  /*0b10*/  LDC.64 R8, c[0x0][0x388] ;  /* 0x0000e200ff087b82 */ /* 0x000ea20000000a00 */
[----:B-1----:R-:W-:-:S04]  /*0b20*/  IMAD.WIDE R6, R13, 0x4, R6 ;  /* 0x000000040d067825 */ /* 0x002fc800078e0206 */
[----:B--2---:R-:W-:-:S07]  /*0b30*/  IMAD.WIDE R8, R11, 0x4, R8 ;  /* 0x000000040b087825 */ /* 0x004fce00078e0208 */
.L_x_6:
[----:B0-----:R0:W2:Y:S04]  /*0b40*/  LDG.E R11, desc[UR6][R8.64] ;  /* 0x00000006080b7981 */ /* 0x0010a8000c1e1900 */
[----:B------:R1:W2:Y:S01]  /*0b50*/  LDG.E R4, desc[UR6][R6.64] ;  /* 0x0000000606047981 */ /* 0x0002a2000c1e1900 */
[----:B------:R-:W-:-:S04]  /*0b60*/  IADD3 R5, PT, PT, R5, -0x1, RZ ;  /* 0xffffffff05057810 */ /* 0x000fc80007ffe0ff */
[----:B------:R-:W-:Y:S01]  /*0b70*/  ISETP.NE.AND P0, PT, R5, RZ, PT ;  /* 0x000000ff0500720c */ /* 0x000fe20003f05270 */
[----:B0-----:R-:W-:Y:S01]  /*0b80*/  IMAD.WIDE R8, R0, 0x4, R8 ;  /* 0x0000000400087825 */ /* 0x001fe200078e0208 */
[----:B-1----:R-:W-:-:S04]  /*0b90*/  IADD3 R6, P1, PT, R6, 0x4, RZ ;  /* 0x0000000406067810 */ /* 0x002fc80007f3e0ff */
[----:B------:R-:W-:Y:S01]  /*0ba0*/  IADD3.X R7, PT, PT, RZ, R7, RZ, P1, !PT ;  /* 0x00000007ff077210 */ /* 0x000fe20000ffe4ff */
[----:B--2---:R-:W-:-:S06]  /*0bb0*/  FFMA R28, R11, R4, R28 ;  /* 0x000000040b1c7223 */ /* 0x004fcc000000001c */
[----:B------:R-:W-:Y:S05]  /*0bc0*/  @P0 BRA `(.L_x_6) ;  /* 0xfffffffc00dc0947 */ /* 0x000fea000383ffff */
.L_x_0:
[----:B------:R-:W1:Y:S01]  /*0bd0*/  LDC.64 R4, c[0x0][0x390] ;  /* 0x0000e400ff047b82 */ /* 0x000e620000000a00 */
[----:B------:R-:W-:-:S05]  /*0be0*/  IADD3 R3, PT, PT, R3, R2, RZ ;  /* 0x0000000203037210 */ /* 0x000fca0007ffe0ff */
[----:B-1----:R-:W-:-:S05]  /*0bf0*/  IMAD.WIDE R2, R3, 0x4, R4 ;  /* 0x0000000403027825 */ /* 0x002fca00078e0204 */
[----:B0-----:R-:W-:Y:S01]  /*0c00*/  STG.E desc[UR6][R2.64], R28 ;  /* 0x0000001c02007986 */ /* 0x001fe2000c101906 */
[----:B------:R-:W-:Y:S05]  /*0c10*/  EXIT ;  /* 0x000000000000794d */ /* 0x000fea0003800000 */
.L_x_7:
[----:B------:R-:W-:-:S00]  /*0c20*/  BRA `(.L_x_7) ;  /* 0xfffffffc00fc7947 */ /* 0x000fc0000383ffff */
[----:B------:R-:W-:-:S00]  /*0c30*/  NOP ;  /* 0x0000000000007918 */ /* 0x000fc00000000000 */
        /* <DEDUP_REMOVED lines=12> */
.L_x_8:


//--------------------- .nv.shared.reserved.0     --------------------------
	.section	.nv.shared.reserved.0,"aw",@nobits
	.weak		__nv_reservedSMEM_offset_0_alias
	.size		__nv_reservedSMEM_offset_0_alias, 0, 64
	.other		__nv_reservedSMEM_offset_0_alias,@"STO_CUDA_RESERVED_SHARED STV_DEFAULT"
__nv_reservedSMEM_offset_0_alias:
	.zero		0
	.zero		64


//--------------------- .nv.constant0.matrix_multiply_kernel --------------------------
	.section	.nv.constant0.matrix_multiply_kernel,"a",@progbits
	.sectionflags	@""
	.align	4
.nv.constant0.matrix_multiply_kernel:
	.zero		924


//--------------------- SYMBOLS --------------------------

	.type		.nv.reservedSmem.offset0,@object
	.size		.nv.reservedSmem.offset0,0x4
